//
// Generated by NVIDIA NVVM Compiler
//
// Compiler Build ID: CL-36424714
// Cuda compilation tools, release 13.0, V13.0.88
// Based on NVVM 20.0.0
//

.version 9.0
.target sm_100
.address_size 64

	// .globl	_Z13evolve_kernalPdS_S_S_ddd

.visible .entry _Z13evolve_kernalPdS_S_S_ddd(
	.param .u64 .ptr .align 1 _Z13evolve_kernalPdS_S_S_ddd_param_0,
	.param .u64 .ptr .align 1 _Z13evolve_kernalPdS_S_S_ddd_param_1,
	.param .u64 .ptr .align 1 _Z13evolve_kernalPdS_S_S_ddd_param_2,
	.param .u64 .ptr .align 1 _Z13evolve_kernalPdS_S_S_ddd_param_3,
	.param .f64 _Z13evolve_kernalPdS_S_S_ddd_param_4,
	.param .f64 _Z13evolve_kernalPdS_S_S_ddd_param_5,
	.param .f64 _Z13evolve_kernalPdS_S_S_ddd_param_6
)
{
	.reg .pred 	%p<10>;
	.reg .b32 	%r<24>;
	.reg .b32 	%f<16>;
	.reg .b64 	%rd<20>;
	.reg .b64 	%fd<40>;

	ld.param.u64 	%rd1, [_Z13evolve_kernalPdS_S_S_ddd_param_0];
	ld.param.u64 	%rd2, [_Z13evolve_kernalPdS_S_S_ddd_param_1];
	ld.param.u64 	%rd3, [_Z13evolve_kernalPdS_S_S_ddd_param_2];
	ld.param.u64 	%rd4, [_Z13evolve_kernalPdS_S_S_ddd_param_3];
	ld.param.f64 	%fd3, [_Z13evolve_kernalPdS_S_S_ddd_param_4];
	ld.param.f64 	%fd4, [_Z13evolve_kernalPdS_S_S_ddd_param_5];
	ld.param.f64 	%fd6, [_Z13evolve_kernalPdS_S_S_ddd_param_6];
	cvta.to.global.u64 	%rd5, %rd4;
	mov.u32 	%r1, %ntid.x;
	mov.u32 	%r2, %ntid.y;
	mov.u32 	%r3, %tid.x;
	mov.u32 	%r4, %ctaid.x;
	mov.u32 	%r5, %tid.y;
	mov.u32 	%r6, %nctaid.x;
	mov.u32 	%r7, %ctaid.y;
	mad.lo.s32 	%r10, %r7, %r2, %r5;
	mad.lo.s32 	%r11, %r10, %r6, %r4;
	mad.lo.s32 	%r8, %r11, %r1, %r3;
	mul.lo.s32 	%r9, %r6, %r1;
	cvt.rn.f32.f64 	%f2, %fd6;
	fma.rn.f32 	%f3, %f2, 0fBBBB989D, 0f3F000000;
	cvt.sat.f32.f32 	%f4, %f3;
	mov.f32 	%f5, 0f4B400001;
	mov.f32 	%f6, 0f437C0000;
	fma.rm.f32 	%f7, %f4, %f6, %f5;
	add.f32 	%f8, %f7, 0fCB40007F;
	neg.f32 	%f9, %f8;
	fma.rn.f32 	%f10, %f2, 0fBFB8AA3B, %f9;
	fma.rn.f32 	%f11, %f2, 0fB2A57060, %f10;
	mov.b32 	%r12, %f7;
	shl.b32 	%r13, %r12, 23;
	mov.b32 	%f12, %r13;
	ex2.approx.ftz.f32 	%f13, %f11;
	neg.f32 	%f14, %f12;
	mul.f32 	%f15, %f13, %f14;
	cvt.f64.f32 	%fd7, %f15;
	mul.wide.s32 	%rd6, %r8, 8;
	add.s64 	%rd7, %rd5, %rd6;
	ld.global.f64 	%fd8, [%rd7];
	mul.f64 	%fd9, %fd8, %fd7;
	cvt.rn.f32.f64 	%f1, %fd9;
	or.b32  	%r14, %r4, %r3;
	setp.eq.s32 	%p1, %r14, 0;
	mov.f64 	%fd39, 0d0000000000000000;
	@%p1 bra 	$L__BB0_4;
	add.s32 	%r15, %r6, -1;
	setp.eq.s32 	%p2, %r4, %r15;
	add.s32 	%r16, %r1, -1;
	setp.eq.s32 	%p3, %r3, %r16;
	and.pred  	%p4, %p2, %p3;
	or.b32  	%r18, %r7, %r5;
	setp.eq.s32 	%p5, %r18, 0;
	or.pred  	%p6, %p5, %p4;
	@%p6 bra 	$L__BB0_4;
	mov.u32 	%r19, %nctaid.y;
	add.s32 	%r20, %r19, -1;
	setp.eq.s32 	%p7, %r7, %r20;
	add.s32 	%r21, %r2, -1;
	setp.eq.s32 	%p8, %r5, %r21;
	and.pred  	%p9, %p7, %p8;
	@%p9 bra 	$L__BB0_4;
	cvta.to.global.u64 	%rd8, %rd2;
	add.s64 	%rd10, %rd8, %rd6;
	ld.global.f64 	%fd12, [%rd10];
	add.f64 	%fd13, %fd12, %fd12;
	cvta.to.global.u64 	%rd11, %rd3;
	add.s64 	%rd12, %rd11, %rd6;
	ld.global.f64 	%fd14, [%rd12];
	sub.f64 	%fd15, %fd13, %fd14;
	mul.f64 	%fd16, %fd4, %fd4;
	mul.f64 	%fd17, %fd16, 0d3FB999999999999A;
	ld.global.f64 	%fd18, [%rd10+-8];
	ld.global.f64 	%fd19, [%rd10+8];
	add.f64 	%fd20, %fd18, %fd19;
	mul.wide.s32 	%rd13, %r9, 8;
	add.s64 	%rd14, %rd10, %rd13;
	ld.global.f64 	%fd21, [%rd14];
	add.f64 	%fd22, %fd20, %fd21;
	sub.s32 	%r23, %r8, %r9;
	mul.wide.s32 	%rd15, %r23, 8;
	add.s64 	%rd16, %rd8, %rd15;
	ld.global.f64 	%fd23, [%rd16];
	add.f64 	%fd24, %fd22, %fd23;
	ld.global.f64 	%fd25, [%rd14+-8];
	ld.global.f64 	%fd26, [%rd14+8];
	add.f64 	%fd27, %fd25, %fd26;
	ld.global.f64 	%fd28, [%rd16+-8];
	add.f64 	%fd29, %fd27, %fd28;
	ld.global.f64 	%fd30, [%rd16+8];
	add.f64 	%fd31, %fd29, %fd30;
	fma.rn.f64 	%fd32, %fd31, 0d3FD0000000000000, %fd24;
	fma.rn.f64 	%fd33, %fd12, 0dC014000000000000, %fd32;
	mul.f64 	%fd34, %fd3, %fd3;
	div.rn.f64 	%fd35, %fd33, %fd34;
	cvt.f64.f32 	%fd36, %f1;
	add.f64 	%fd37, %fd35, %fd36;
	fma.rn.f64 	%fd39, %fd17, %fd37, %fd15;
$L__BB0_4:
	cvta.to.global.u64 	%rd17, %rd1;
	add.s64 	%rd19, %rd17, %rd6;
	st.global.f64 	[%rd19], %fd39;
	ret;

}


// ===== COMPILED SASS (sm_100) =====

	.target	sm_100

	.elftype	@"ET_EXEC"


//--------------------- .note.nv.tkinfo           --------------------------
	.section	.note.nv.tkinfo,"",@"SHT_NOTE"
	.sectionflags	@"SHF_NOTE_NV_TKINFO"
	.tkinfo
        /*0018*/ 	.word	0x00000002
        /*0030*/ 	.string	""
        /*0030*/ 	.string	"ptxas"
        /*0030*/ 	.string	"Cuda compilation tools, release 13.0, V13.0.88"
        /*0030*/ 	.string	"Build cuda_13.0.r13.0/compiler.36424714_0"
        /*0030*/ 	.string	"-arch sm_100 -m 64 "



//--------------------- .note.nv.cuinfo           --------------------------
	.section	.note.nv.cuinfo,"",@"SHT_NOTE"
	.sectionflags	@"SHF_NOTE_NV_CUINFO"
        /*0018*/ 	.short	0x0002
        /*001a*/ 	.short	0x0064
        /*001c*/ 	.short	0x0082
	.zero		2


//--------------------- .nv.info                  --------------------------
	.section	.nv.info,"",@"SHT_CUDA_INFO"
	.align	4


	//----- nvinfo : EIATTR_REGCOUNT
	.align		4
        /*0000*/ 	.byte	0x04, 0x2f
        /*0002*/ 	.short	(.L_1 - .L_0)
	.align		4
.L_0:
        /*0004*/ 	.word	index@(_Z13evolve_kernalPdS_S_S_ddd)
        /*0008*/ 	.word	0x00000020


	//----- nvinfo : EIATTR_FRAME_SIZE
	.align		4
.L_1:
        /*000c*/ 	.byte	0x04, 0x11
        /*000e*/ 	.short	(.L_3 - .L_2)
	.align		4
.L_2:
        /*0010*/ 	.word	index@($__internal_0_$__cuda_sm20_div_rn_f64_full)
        /*0014*/ 	.word	0x00000000


	//----- nvinfo : EIATTR_FRAME_SIZE
	.align		4
.L_3:
        /*0018*/ 	.byte	0x04, 0x11
        /*001a*/ 	.short	(.L_5 - .L_4)
	.align		4
.L_4:
        /*001c*/ 	.word	index@(_Z13evolve_kernalPdS_S_S_ddd)
        /*0020*/ 	.word	0x00000000


	//----- nvinfo : EIATTR_MIN_STACK_SIZE
	.align		4
.L_5:
        /*0024*/ 	.byte	0x04, 0x12
        /*0026*/ 	.short	(.L_7 - .L_6)
	.align		4
.L_6:
        /*0028*/ 	.word	index@(_Z13evolve_kernalPdS_S_S_ddd)
        /*002c*/ 	.word	0x00000000
.L_7:


//--------------------- .nv.compat                --------------------------
	.section	.nv.compat,"",@"SHT_CUDA_COMPAT_INFO"
	.align	4
        /*0000*/ 	.byte	0x02, 0x09, 0x00, 0x00, 0x02, 0x02, 0x01, 0x00, 0x02, 0x05, 0x05, 0x00, 0x03, 0x07, 0x01, 0x01
        /*0010*/ 	.byte	0x02, 0x03, 0x00, 0x00, 0x02, 0x06, 0x01, 0x00, 0x04, 0x0b, 0x08, 0x00, 0x01, 0x00, 0x00, 0x00
        /*0020*/ 	.byte	0x00, 0x00, 0x00, 0x00


//--------------------- .nv.info._Z13evolve_kernalPdS_S_S_ddd --------------------------
	.section	.nv.info._Z13evolve_kernalPdS_S_S_ddd,"",@"SHT_CUDA_INFO"
	.sectionflags	@""
	.align	4


	//----- nvinfo : EIATTR_CUDA_API_VERSION
	.align		4
        /*0000*/ 	.byte	0x04, 0x37
        /*0002*/ 	.short	(.L_9 - .L_8)
.L_8:
        /*0004*/ 	.word	0x00000082


	//----- nvinfo : EIATTR_KPARAM_INFO
	.align		4
.L_9:
        /*0008*/ 	.byte	0x04, 0x17
        /*000a*/ 	.short	(.L_11 - .L_10)
.L_10:
        /*000c*/ 	.word	0x00000000
        /*0010*/ 	.short	0x0006
        /*0012*/ 	.short	0x0030
        /*0014*/ 	.byte	0x00, 0xf0, 0x21, 0x00


	//----- nvinfo : EIATTR_KPARAM_INFO
	.align		4
.L_11:
        /*0018*/ 	.byte	0x04, 0x17
        /*001a*/ 	.short	(.L_13 - .L_12)
.L_12:
        /*001c*/ 	.word	0x00000000
        /*0020*/ 	.short	0x0005
        /*0022*/ 	.short	0x0028
        /*0024*/ 	.byte	0x00, 0xf0, 0x21, 0x00


	//----- nvinfo : EIATTR_KPARAM_INFO
	.align		4
.L_13:
        /*0028*/ 	.byte	0x04, 0x17
        /*002a*/ 	.short	(.L_15 - .L_14)
.L_14:
        /*002c*/ 	.word	0x00000000
        /*0030*/ 	.short	0x0004
        /*0032*/ 	.short	0x0020
        /*0034*/ 	.byte	0x00, 0xf0, 0x21, 0x00


	//----- nvinfo : EIATTR_KPARAM_INFO
	.align		4
.L_15:
        /*0038*/ 	.byte	0x04, 0x17
        /*003a*/ 	.short	(.L_17 - .L_16)
.L_16:
        /*003c*/ 	.word	0x00000000
        /*0040*/ 	.short	0x0003
        /*0042*/ 	.short	0x0018
        /*0044*/ 	.byte	0x00, 0xf5, 0x21, 0x00


	//----- nvinfo : EIATTR_KPARAM_INFO
	.align		4
.L_17:
        /*0048*/ 	.byte	0x04, 0x17
        /*004a*/ 	.short	(.L_19 - .L_18)
.L_18:
        /*004c*/ 	.word	0x00000000
        /*0050*/ 	.short	0x0002
        /*0052*/ 	.short	0x0010
        /*0054*/ 	.byte	0x00, 0xf5, 0x21, 0x00


	//----- nvinfo : EIATTR_KPARAM_INFO
	.align		4
.L_19:
        /*0058*/ 	.byte	0x04, 0x17
        /*005a*/ 	.short	(.L_21 - .L_20)
.L_20:
        /*005c*/ 	.word	0x00000000
        /*0060*/ 	.short	0x0001
        /*0062*/ 	.short	0x0008
        /*0064*/ 	.byte	0x00, 0xf5, 0x21, 0x00


	//----- nvinfo : EIATTR_KPARAM_INFO
	.align		4
.L_21:
        /*0068*/ 	.byte	0x04, 0x17
        /*006a*/ 	.short	(.L_23 - .L_22)
.L_22:
        /*006c*/ 	.word	0x00000000
        /*0070*/ 	.short	0x0000
        /*0072*/ 	.short	0x0000
        /*0074*/ 	.byte	0x00, 0xf5, 0x21, 0x00


	//----- nvinfo : EIATTR_SPARSE_MMA_MASK
	.align		4
.L_23:
        /*0078*/ 	.byte	0x03, 0x50
        /*007a*/ 	.short	0x0000


	//----- nvinfo : EIATTR_MAXREG_COUNT
	.align		4
        /*007c*/ 	.byte	0x03, 0x1b
        /*007e*/ 	.short	0x00ff


	//----- nvinfo : EIATTR_MERCURY_ISA_VERSION
	.align		4
        /*0080*/ 	.byte	0x03, 0x5f
        /*0082*/ 	.short	0x0101


	//----- nvinfo : EIATTR_VRC_CTA_INIT_COUNT
	.align		4
        /*0084*/ 	.byte	0x02, 0x4a
	.zero		1
	.zero		1


	//----- nvinfo : EIATTR_EXIT_INSTR_OFFSETS
	.align		4
        /*0088*/ 	.byte	0x04, 0x1c
        /*008a*/ 	.short	(.L_25 - .L_24)


	//   ....[0]....
.L_24:
        /*008c*/ 	.word	0x000006b0


	//----- nvinfo : EIATTR_CRS_STACK_SIZE
	.align		4
.L_25:
        /*0090*/ 	.byte	0x04, 0x1e
        /*0092*/ 	.short	(.L_27 - .L_26)
.L_26:
        /*0094*/ 	.word	0x00000000


	//----- nvinfo : EIATTR_CBANK_PARAM_SIZE
	.align		4
.L_27:
        /*0098*/ 	.byte	0x03, 0x19
        /*009a*/ 	.short	0x0038


	//----- nvinfo : EIATTR_PARAM_CBANK
	.align		4
        /*009c*/ 	.byte	0x04, 0x0a
        /*009e*/ 	.short	(.L_29 - .L_28)
	.align		4
.L_28:
        /*00a0*/ 	.word	index@(.nv.constant0._Z13evolve_kernalPdS_S_S_ddd)
        /*00a4*/ 	.short	0x0380
        /*00a6*/ 	.short	0x0038


	//----- nvinfo : EIATTR_SW_WAR
	.align		4
.L_29:
        /*00a8*/ 	.byte	0x04, 0x36
        /*00aa*/ 	.short	(.L_31 - .L_30)
.L_30:
        /*00ac*/ 	.word	0x00000008
.L_31:


//--------------------- .nv.callgraph             --------------------------
	.section	.nv.callgraph,"",@"SHT_CUDA_CALLGRAPH"
	.align	4
	.sectionentsize	8
	.align		4
        /*0000*/ 	.word	0x00000000
	.align		4
        /*0004*/ 	.word	0xffffffff
	.align		4
        /*0008*/ 	.word	0x00000000
	.align		4
        /*000c*/ 	.word	0xfffffffe
	.align		4
        /*0010*/ 	.word	0x00000000
	.align		4
        /*0014*/ 	.word	0xfffffffd
	.align		4
        /*0018*/ 	.word	0x00000000
	.align		4
        /*001c*/ 	.word	0xfffffffc


//--------------------- .text._Z13evolve_kernalPdS_S_S_ddd --------------------------
	.section	.text._Z13evolve_kernalPdS_S_S_ddd,"ax",@progbits
	.align	128
        .global         _Z13evolve_kernalPdS_S_S_ddd
        .type           _Z13evolve_kernalPdS_S_S_ddd,@function
        .size           _Z13evolve_kernalPdS_S_S_ddd,(.L_x_10 - _Z13evolve_kernalPdS_S_S_ddd)
        .other          _Z13evolve_kernalPdS_S_S_ddd,@"STO_CUDA_ENTRY STV_DEFAULT"
_Z13evolve_kernalPdS_S_S_ddd:
.text._Z13evolve_kernalPdS_S_S_ddd:
[----:B------:R-:W-:Y:S01]  /*0000*/  LDC R1, c[0x0][0x37c] ;  /* 0x0000df00ff017b82 */ /* 0x000fe20000000800 */
[----:B------:R-:W0:Y:S01]  /*0010*/  S2R R4, SR_TID.Y ;  /* 0x0000000000047919 */ /* 0x000e220000002200 */
[----:B------:R-:W1:Y:S06]  /*0020*/  LDCU UR8, c[0x0][0x360] ;  /* 0x00006c00ff0877ac */ /* 0x000e6c0008000800 */
[----:B------:R-:W2:Y:S01]  /*0030*/  S2UR UR10, SR_CTAID.X ;  /* 0x00000000000a79c3 */ /* 0x000ea20000002500 */
[----:B------:R-:W0:Y:S01]  /*0040*/  S2R R5, SR_CTAID.Y ;  /* 0x0000000000057919 */ /* 0x000e220000002600 */
[----:B------:R-:W0:Y:S01]  /*0050*/  LDCU UR9, c[0x0][0x364] ;  /* 0x00006c80ff0977ac */ /* 0x000e220008000800 */
[----:B------:R-:W1:Y:S01]  /*0060*/  S2R R0, SR_TID.X ;  /* 0x0000000000007919 */ /* 0x000e620000002100 */
[----:B------:R-:W3:Y:S04]  /*0070*/  LDCU.64 UR6, c[0x0][0x358] ;  /* 0x00006b00ff0677ac */ /* 0x000ee80008000a00 */
[----:B------:R-:W2:Y:S01]  /*0080*/  LDC R6, c[0x0][0x370] ;  /* 0x0000dc00ff067b82 */ /* 0x000ea20000000800 */
[----:B------:R-:W4:Y:S07]  /*0090*/  LDCU.64 UR4, c[0x0][0x3b0] ;  /* 0x00007600ff0477ac */ /* 0x000f2e0008000a00 */
[----:B------:R-:W5:Y:S01]  /*00a0*/  LDC.64 R2, c[0x0][0x398] ;  /* 0x0000e600ff027b82 */ /* 0x000f620000000a00 */
[----:B0-----:R-:W-:-:S04]  /*00b0*/  IMAD R7, R5, UR9, R4 ;  /* 0x0000000905077c24 */ /* 0x001fc8000f8e0204 */
[----:B--2---:R-:W-:-:S04]  /*00c0*/  IMAD R7, R7, R6, UR10 ;  /* 0x0000000a07077e24 */ /* 0x004fc8000f8e0206 */
[----:B-1----:R-:W-:-:S04]  /*00d0*/  IMAD R14, R7, UR8, R0 ;  /* 0x00000008070e7c24 */ /* 0x002fc8000f8e0200 */
[----:B-----5:R-:W-:-:S06]  /*00e0*/  IMAD.WIDE R2, R14, 0x8, R2 ;  /* 0x000000080e027825 */ /* 0x020fcc00078e0202 */
[----:B---3--:R-:W2:Y:S01]  /*00f0*/  LDG.E.64 R2, desc[UR6][R2.64] ;  /* 0x0000000602027981 */ /* 0x008ea2000c1e1b00 */
[----:B----4-:R-:W0:Y:S01]  /*0100*/  F2F.F32.F64 R7, UR4 ;  /* 0x0000000400077d10 */ /* 0x010e220008301000 */
[----:B------:R-:W-:Y:S01]  /*0110*/  IMAD.MOV.U32 R8, RZ, RZ, 0x3bbb989d ;  /* 0x3bbb989dff087424 */ /* 0x000fe200078e00ff */
[----:B------:R-:W-:Y:S01]  /*0120*/  LOP3.LUT P0, RZ, R0, UR10, RZ, 0xfc, !PT ;  /* 0x0000000a00ff7c12 */ /* 0x000fe2000f80fcff */
[----:B------:R-:W-:Y:S01]  /*0130*/  IMAD.MOV.U32 R9, RZ, RZ, 0x437c0000 ;  /* 0x437c0000ff097424 */ /* 0x000fe200078e00ff */
[----:B------:R-:W-:Y:S01]  /*0140*/  BSSY.RECONVERGENT B0, `(.L_x_0) ;  /* 0x0000053000007945 */ /* 0x000fe20003800200 */
[----:B0-----:R-:W-:-:S04]  /*0150*/  FFMA.SAT R8, R7, -R8, 0.5 ;  /* 0x3f00000007087423 */ /* 0x001fc80000002808 */
[----:B------:R-:W-:-:S04]  /*0160*/  FFMA.RM R8, R8, R9, 12582913 ;  /* 0x4b40000108087423 */ /* 0x000fc80000004009 */
[C---:B------:R-:W-:Y:S01]  /*0170*/  FADD R10, R8.reuse, -12583039 ;  /* 0xcb40007f080a7421 */ /* 0x040fe20000000000 */
[----:B------:R-:W-:-:S03]  /*0180*/  IMAD.SHL.U32 R8, R8, 0x800000, RZ ;  /* 0x0080000008087824 */ /* 0x000fc600078e00ff */
[----:B------:R-:W-:-:S04]  /*0190*/  FFMA R10, R7, -1.4426950216293334961, -R10 ;  /* 0xbfb8aa3b070a7823 */ /* 0x000fc8000000080a */
[----:B------:R-:W-:-:S04]  /*01a0*/  FFMA R10, R7, -1.925963033500011079e-08, R10 ;  /* 0xb2a57060070a7823 */ /* 0x000fc8000000000a */
[----:B------:R-:W0:Y:S02]  /*01b0*/  MUFU.EX2 R7, R10 ;  /* 0x0000000a00077308 */ /* 0x000e240000000800 */
[----:B0-----:R-:W-:-:S06]  /*01c0*/  FMUL R7, R8, -R7 ;  /* 0x8000000708077220 */ /* 0x001fcc0000400000 */
[----:B------:R-:W2:Y:S02]  /*01d0*/  F2F.F64.F32 R8, R7 ;  /* 0x0000000700087310 */ /* 0x000ea40000201800 */
[----:B--2---:R-:W-:Y:S01]  /*01e0*/  DMUL R2, R8, R2 ;  /* 0x0000000208027228 */ /* 0x004fe20000000000 */
[----:B------:R-:W-:Y:S01]  /*01f0*/  CS2R R8, SRZ ;  /* 0x0000000000087805 */ /* 0x000fe2000001ff00 */
[----:B------:R-:W-:Y:S09]  /*0200*/  @!P0 BRA `(.L_x_1) ;  /* 0x0000000400188947 */ /* 0x000ff20003800000 */
[----:B------:R-:W-:Y:S01]  /*0210*/  UIADD3 UR4, UPT, UPT, UR8, -0x1, URZ ;  /* 0xffffffff08047890 */ /* 0x000fe2000fffe0ff */
[----:B------:R-:W-:Y:S01]  /*0220*/  VIADD R7, R6, 0xffffffff ;  /* 0xffffffff06077836 */ /* 0x000fe20000000000 */
[----:B------:R-:W-:-:S04]  /*0230*/  LOP3.LUT P1, RZ, R5, R4, RZ, 0xfc, !PT ;  /* 0x0000000405ff7212 */ /* 0x000fc8000782fcff */
[----:B------:R-:W-:-:S04]  /*0240*/  ISETP.NE.AND P0, PT, R0, UR4, PT ;  /* 0x0000000400007c0c */ /* 0x000fc8000bf05270 */
[----:B------:R-:W-:-:S04]  /*0250*/  ISETP.EQ.AND P0, PT, R7, UR10, !P0 ;  /* 0x0000000a07007c0c */ /* 0x000fc8000c702270 */
[----:B------:R-:W-:-:S13]  /*0260*/  PLOP3.LUT P0, PT, P1, P0, PT, 0x8f, 0xf8 ;  /* 0x0000000000f8781c */ /* 0x000fda0000f01177 */
[----:B------:R-:W-:Y:S05]  /*0270*/  @P0 BRA `(.L_x_1) ;  /* 0x0000000000fc0947 */ /* 0x000fea0003800000 */
[----:B------:R-:W0:Y:S01]  /*0280*/  LDCU UR4, c[0x0][0x374] ;  /* 0x00006e80ff0477ac */ /* 0x000e220008000800 */
[----:B------:R1:W2:Y:S01]  /*0290*/  F2F.F32.F64 R0, R2 ;  /* 0x0000000200007310 */ /* 0x0002a20000301000 */
[----:B------:R-:W-:-:S06]  /*02a0*/  UIADD3 UR5, UPT, UPT, UR9, -0x1, URZ ;  /* 0xffffffff09057890 */ /* 0x000fcc000fffe0ff */
[----:B------:R-:W-:Y:S01]  /*02b0*/  ISETP.NE.AND P0, PT, R4, UR5, PT ;  /* 0x0000000504007c0c */ /* 0x000fe2000bf05270 */
[----:B0-----:R-:W-:-:S06]  /*02c0*/  UIADD3 UR4, UPT, UPT, UR4, -0x1, URZ ;  /* 0xffffffff04047890 */ /* 0x001fcc000fffe0ff */
[----:B------:R-:W-:Y:S01]  /*02d0*/  ISETP.EQ.AND P1, PT, R5, UR4, PT ;  /* 0x0000000405007c0c */ /* 0x000fe2000bf22270 */
[----:B------:R-:W-:-:S12]  /*02e0*/  IMAD R5, R6, UR8, RZ ;  /* 0x0000000806057c24 */ /* 0x000fd8000f8e02ff */
[----:B-12---:R-:W-:Y:S05]  /*02f0*/  @!P0 BRA P1, `(.L_x_1) ;  /* 0x0000000000dc8947 */ /* 0x006fea0000800000 */
[----:B------:R-:W0:Y:S08]  /*0300*/  LDC.64 R12, c[0x0][0x388] ;  /* 0x0000e200ff0c7b82 */ /* 0x000e300000000a00 */
[----:B------:R-:W1:Y:S08]  /*0310*/  LDC.64 R6, c[0x0][0x390] ;  /* 0x0000e400ff067b82 */ /* 0x000e700000000a00 */
[----:B------:R-:W2:Y:S01]  /*0320*/  LDC.64 R8, c[0x0][0x3a0] ;  /* 0x0000e800ff087b82 */ /* 0x000ea20000000a00 */
[----:B0-----:R-:W-:-:S05]  /*0330*/  IMAD.WIDE R28, R14, 0x8, R12 ;  /* 0x000000080e1c7825 */ /* 0x001fca00078e020c */
[----:B------:R-:W3:Y:S01]  /*0340*/  LDG.E.64 R24, desc[UR6][R28.64+-0x8] ;  /* 0xfffff8061c187981 */ /* 0x000ee2000c1e1b00 */
[----:B------:R-:W-:-:S03]  /*0350*/  IMAD.WIDE R2, R5, 0x8, R28 ;  /* 0x0000000805027825 */ /* 0x000fc600078e021c */
[----:B------:R-:W3:Y:S01]  /*0360*/  LDG.E.64 R26, desc[UR6][R28.64+0x8] ;  /* 0x000008061c1a7981 */ /* 0x000ee2000c1e1b00 */
[----:B------:R-:W-:-:S03]  /*0370*/  IMAD.IADD R5, R14, 0x1, -R5 ;  /* 0x000000010e057824 */ /* 0x000fc600078e0a05 */
[----:B------:R-:W4:Y:S04]  /*0380*/  LDG.E.64 R20, desc[UR6][R2.64+-0x8] ;  /* 0xfffff80602147981 */ /* 0x000f28000c1e1b00 */
[----:B------:R-:W4:Y:S01]  /*0390*/  LDG.E.64 R22, desc[UR6][R2.64+0x8] ;  /* 0x0000080602167981 */ /* 0x000f22000c1e1b00 */
[----:B------:R-:W-:-:S03]  /*03a0*/  IMAD.WIDE R12, R5, 0x8, R12 ;  /* 0x00000008050c7825 */ /* 0x000fc600078e020c */
[----:B------:R0:W5:Y:S04]  /*03b0*/  LDG.E.64 R18, desc[UR6][R2.64] ;  /* 0x0000000602127981 */ /* 0x000168000c1e1b00 */
[----:B------:R-:W5:Y:S04]  /*03c0*/  LDG.E.64 R10, desc[UR6][R12.64+-0x8] ;  /* 0xfffff8060c0a7981 */ /* 0x000f68000c1e1b00 */
[----:B------:R-:W5:Y:S04]  /*03d0*/  LDG.E.64 R16, desc[UR6][R12.64] ;  /* 0x000000060c107981 */ /* 0x000f68000c1e1b00 */
[----:B------:R-:W5:Y:S04]  /*03e0*/  LDG.E.64 R4, desc[UR6][R28.64] ;  /* 0x000000061c047981 */ /* 0x000f68000c1e1b00 */
[----:B------:R-:W5:Y:S01]  /*03f0*/  LDG.E.64 R12, desc[UR6][R12.64+0x8] ;  /* 0x000008060c0c7981 */ /* 0x000f62000c1e1b00 */
[----:B-1----:R-:W-:-:S06]  /*0400*/  IMAD.WIDE R6, R14, 0x8, R6 ;  /* 0x000000080e067825 */ /* 0x002fcc00078e0206 */
[----:B------:R-:W5:Y:S01]  /*0410*/  LDG.E.64 R6, desc[UR6][R6.64] ;  /* 0x0000000606067981 */ /* 0x000f62000c1e1b00 */
[----:B--2---:R-:W-:-:S06]  /*0420*/  DMUL R8, R8, R8 ;  /* 0x0000000808087228 */ /* 0x004fcc0000000000 */
[----:B0-----:R-:W0:Y:S01]  /*0430*/  MUFU.RCP64H R3, R9 ;  /* 0x0000000900037308 */ /* 0x001e220000001800 */
[----:B------:R-:W-:Y:S01]  /*0440*/  IMAD.MOV.U32 R2, RZ, RZ, 0x1 ;  /* 0x00000001ff027424 */ /* 0x000fe200078e00ff */
[----:B------:R-:W-:Y:S01]  /*0450*/  UMOV UR4, 0x9999999a ;  /* 0x9999999a00047882 */ /* 0x000fe20000000000 */
[----:B------:R-:W-:Y:S01]  /*0460*/  UMOV UR5, 0x3fb99999 ;  /* 0x3fb9999900057882 */ /* 0x000fe20000000000 */
[----:B------:R-:W-:Y:S01]  /*0470*/  BSSY.RECONVERGENT B1, `(.L_x_2) ;  /* 0x000001c000017945 */ /* 0x000fe20003800200 */
[----:B---3--:R-:W-:Y:S02]  /*0480*/  DADD R24, R24, R26 ;  /* 0x0000000018187229 */ /* 0x008fe4000000001a */
[----:B----4-:R-:W-:Y:S02]  /*0490*/  DADD R20, R20, R22 ;  /* 0x0000000014147229 */ /* 0x010fe40000000016 */
[----:B0-----:R-:W-:-:S04]  /*04a0*/  DFMA R22, -R8, R2, 1 ;  /* 0x3ff000000816742b */ /* 0x001fc80000000102 */
[----:B-----5:R-:W-:Y:S02]  /*04b0*/  DADD R18, R24, R18 ;  /* 0x0000000018127229 */ /* 0x020fe40000000012 */
[----:B------:R-:W-:Y:S02]  /*04c0*/  DADD R10, R20, R10 ;  /* 0x00000000140a7229 */ /* 0x000fe4000000000a */
[----:B------:R-:W-:-:S04]  /*04d0*/  DFMA R22, R22, R22, R22 ;  /* 0x000000161616722b */ /* 0x000fc80000000016 */
[----:B------:R-:W-:Y:S02]  /*04e0*/  DADD R16, R18, R16 ;  /* 0x0000000012107229 */ /* 0x000fe40000000010 */
[----:B------:R-:W0:Y:S02]  /*04f0*/  LDC.64 R18, c[0x0][0x3a8] ;  /* 0x0000ea00ff127b82 */ /* 0x000e240000000a00 */
[----:B------:R-:W-:Y:S02]  /*0500*/  DFMA R22, R2, R22, R2 ;  /* 0x000000160216722b */ /* 0x000fe40000000002 */
[----:B------:R-:W-:-:S06]  /*0510*/  DADD R10, R10, R12 ;  /* 0x000000000a0a7229 */ /* 0x000fcc000000000c */
[----:B------:R-:W-:Y:S02]  /*0520*/  DFMA R2, -R8, R22, 1 ;  /* 0x3ff000000802742b */ /* 0x000fe40000000116 */
[----:B------:R-:W-:-:S06]  /*0530*/  DFMA R10, R10, 0.25, R16 ;  /* 0x3fd000000a0a782b */ /* 0x000fcc0000000010 */
[----:B------:R-:W-:Y:S02]  /*0540*/  DFMA R2, R22, R2, R22 ;  /* 0x000000021602722b */ /* 0x000fe40000000016 */
[----:B------:R-:W-:-:S08]  /*0550*/  DFMA R10, R4, -5, R10 ;  /* 0xc0140000040a782b */ /* 0x000fd0000000000a */
[----:B------:R-:W-:-:S08]  /*0560*/  DMUL R12, R10, R2 ;  /* 0x000000020a0c7228 */ /* 0x000fd00000000000 */
[----:B------:R-:W-:-:S08]  /*0570*/  DFMA R16, -R8, R12, R10 ;  /* 0x0000000c0810722b */ /* 0x000fd0000000010a */
[----:B------:R-:W-:Y:S01]  /*0580*/  DFMA R2, R2, R16, R12 ;  /* 0x000000100202722b */ /* 0x000fe2000000000c */
[----:B------:R-:W-:Y:S01]  /*0590*/  FSETP.GEU.AND P1, PT, |R11|, 6.5827683646048100446e-37, PT ;  /* 0x036000000b00780b */ /* 0x000fe20003f2e200 */
[----:B------:R-:W-:-:S08]  /*05a0*/  DADD R4, R4, R4 ;  /* 0x0000000004047229 */ /* 0x000fd00000000004 */
[----:B------:R-:W-:Y:S01]  /*05b0*/  FFMA R15, RZ, R9, R3 ;  /* 0x00000009ff0f7223 */ /* 0x000fe20000000003 */
[----:B0-----:R-:W-:-:S04]  /*05c0*/  DMUL R12, R18, R18 ;  /* 0x00000012120c7228 */ /* 0x001fc80000000000 */
[----:B------:R-:W-:Y:S01]  /*05d0*/  FSETP.GT.AND P0, PT, |R15|, 1.469367938527859385e-39, PT ;  /* 0x001000000f00780b */ /* 0x000fe20003f04200 */
[----:B------:R-:W-:-:S03]  /*05e0*/  DADD R6, R4, -R6 ;  /* 0x0000000004067229 */ /* 0x000fc60000000806 */
[----:B------:R-:W-:-:S09]  /*05f0*/  DMUL R4, R12, UR4 ;  /* 0x000000040c047c28 */ /* 0x000fd20008000000 */
[----:B------:R-:W-:Y:S05]  /*0600*/  @P0 BRA P1, `(.L_x_3) ;  /* 0x0000000000080947 */ /* 0x000fea0000800000 */
[----:B------:R-:W-:-:S07]  /*0610*/  MOV R16, 0x630 ;  /* 0x0000063000107802 */ /* 0x000fce0000000f00 */
[----:B------:R-:W-:Y:S05]  /*0620*/  CALL.REL.NOINC `($__internal_0_$__cuda_sm20_div_rn_f64_full) ;  /* 0x0000000000247944 */ /* 0x000fea0003c00000 */
.L_x_3:
[----:B------:R-:W-:Y:S05]  /*0630*/  BSYNC.RECONVERGENT B1 ;  /* 0x0000000000017941 */ /* 0x000fea0003800200 */
.L_x_2:
[----:B------:R-:W0:Y:S02]  /*0640*/  F2F.F64.F32 R8, R0 ;  /* 0x0000000000087310 */ /* 0x000e240000201800 */
[----:B0-----:R-:W-:-:S08]  /*0650*/  DADD R8, R8, R2 ;  /* 0x0000000008087229 */ /* 0x001fd00000000002 */
[----:B------:R-:W-:-:S11]  /*0660*/  DFMA R8, R4, R8, R6 ;  /* 0x000000080408722b */ /* 0x000fd60000000006 */
.L_x_1:
[----:B------:R-:W-:Y:S05]  /*0670*/  BSYNC.RECONVERGENT B0 ;  /* 0x0000000000007941 */ /* 0x000fea0003800200 */
.L_x_0:
[----:B------:R-:W0:Y:S02]  /*0680*/  LDC.64 R2, c[0x0][0x380] ;  /* 0x0000e000ff027b82 */ /* 0x000e240000000a00 */
[----:B0-----:R-:W-:-:S05]  /*0690*/  IMAD.WIDE R14, R14, 0x8, R2 ;  /* 0x000000080e0e7825 */ /* 0x001fca00078e0202 */
[----:B------:R-:W-:Y:S01]  /*06a0*/  STG.E.64 desc[UR6][R14.64], R8 ;  /* 0x000000080e007986 */ /* 0x000fe2000c101b06 */
[----:B------:R-:W-:Y:S05]  /*06b0*/  EXIT ;  /* 0x000000000000794d */ /* 0x000fea0003800000 */
        .weak           $__internal_0_$__cuda_sm20_div_rn_f64_full
        .type           $__internal_0_$__cuda_sm20_div_rn_f64_full,@function
        .size           $__internal_0_$__cuda_sm20_div_rn_f64_full,(.L_x_10 - $__internal_0_$__cuda_sm20_div_rn_f64_full)
$__internal_0_$__cuda_sm20_div_rn_f64_full:
[C---:B------:R-:W-:Y:S01]  /*06c0*/  FSETP.GEU.AND P0, PT, |R9|.reuse, 1.469367938527859385e-39, PT ;  /* 0x001000000900780b */ /* 0x040fe20003f0e200 */
[----:B------:R-:W-:Y:S01]  /*06d0*/  IMAD.MOV.U32 R18, RZ, RZ, 0x1 ;  /* 0x00000001ff127424 */ /* 0x000fe200078e00ff */
[----:B------:R-:W-:Y:S01]  /*06e0*/  LOP3.LUT R2, R9, 0x800fffff, RZ, 0xc0, !PT ;  /* 0x800fffff09027812 */ /* 0x000fe200078ec0ff */
[----:B------:R-:W-:Y:S01]  /*06f0*/  IMAD.MOV.U32 R17, RZ, RZ, 0x1ca00000 ;  /* 0x1ca00000ff117424 */ /* 0x000fe200078e00ff */
[C---:B------:R-:W-:Y:S01]  /*0700*/  FSETP.GEU.AND P2, PT, |R11|.reuse, 1.469367938527859385e-39, PT ;  /* 0x001000000b00780b */ /* 0x040fe20003f4e200 */
[----:B------:R-:W-:Y:S01]  /*0710*/  BSSY.RECONVERGENT B2, `(.L_x_4) ;  /* 0x0000052000027945 */ /* 0x000fe20003800200 */
[----:B------:R-:W-:Y:S01]  /*0720*/  LOP3.LUT R3, R2, 0x3ff00000, RZ, 0xfc, !PT ;  /* 0x3ff0000002037812 */ /* 0x000fe200078efcff */
[----:B------:R-:W-:Y:S01]  /*0730*/  IMAD.MOV.U32 R2, RZ, RZ, R8 ;  /* 0x000000ffff027224 */ /* 0x000fe200078e0008 */
[----:B------:R-:W-:Y:S02]  /*0740*/  LOP3.LUT R15, R11, 0x7ff00000, RZ, 0xc0, !PT ;  /* 0x7ff000000b0f7812 */ /* 0x000fe400078ec0ff */
[----:B------:R-:W-:-:S03]  /*0750*/  LOP3.LUT R24, R9, 0x7ff00000, RZ, 0xc0, !PT ;  /* 0x7ff0000009187812 */ /* 0x000fc600078ec0ff */
[----:B------:R-:W-:Y:S01]  /*0760*/  @!P0 DMUL R2, R8, 8.98846567431157953865e+307 ;  /* 0x7fe0000008028828 */ /* 0x000fe20000000000 */
[----:B------:R-:W-:Y:S01]  /*0770*/  ISETP.GE.U32.AND P1, PT, R15, R24, PT ;  /* 0x000000180f00720c */ /* 0x000fe20003f26070 */
[----:B------:R-:W-:Y:S02]  /*0780*/  IMAD.MOV.U32 R25, RZ, RZ, R15 ;  /* 0x000000ffff197224 */ /* 0x000fe400078e000f */
[----:B------:R-:W-:Y:S02]  /*0790*/  @!P2 LOP3.LUT R20, R9, 0x7ff00000, RZ, 0xc0, !PT ;  /* 0x7ff000000914a812 */ /* 0x000fe400078ec0ff */
[----:B------:R-:W0:Y:S02]  /*07a0*/  MUFU.RCP64H R19, R3 ;  /* 0x0000000300137308 */ /* 0x000e240000001800 */
[----:B------:R-:W-:Y:S02]  /*07b0*/  @!P2 ISETP.GE.U32.AND P3, PT, R15, R20, PT ;  /* 0x000000140f00a20c */ /* 0x000fe40003f66070 */
[----:B------:R-:W-:-:S02]  /*07c0*/  @!P0 LOP3.LUT R24, R3, 0x7ff00000, RZ, 0xc0, !PT ;  /* 0x7ff0000003188812 */ /* 0x000fc400078ec0ff */
[----:B------:R-:W-:-:S04]  /*07d0*/  @!P2 SEL R21, R17, 0x63400000, !P3 ;  /* 0x634000001115a807 */ /* 0x000fc80005800000 */
[----:B------:R-:W-:-:S04]  /*07e0*/  @!P2 LOP3.LUT R22, R21, 0x80000000, R11, 0xf8, !PT ;  /* 0x800000001516a812 */ /* 0x000fc800078ef80b */
[----:B------:R-:W-:Y:S01]  /*07f0*/  @!P2 LOP3.LUT R23, R22, 0x100000, RZ, 0xfc, !PT ;  /* 0x001000001617a812 */ /* 0x000fe200078efcff */
[----:B------:R-:W-:Y:S01]  /*0800*/  @!P2 IMAD.MOV.U32 R22, RZ, RZ, RZ ;  /* 0x000000ffff16a224 */ /* 0x000fe200078e00ff */
[----:B0-----:R-:W-:-:S08]  /*0810*/  DFMA R12, R18, -R2, 1 ;  /* 0x3ff00000120c742b */ /* 0x001fd00000000802 */
[----:B------:R-:W-:-:S08]  /*0820*/  DFMA R12, R12, R12, R12 ;  /* 0x0000000c0c0c722b */ /* 0x000fd0000000000c */
[----:B------:R-:W-:Y:S01]  /*0830*/  DFMA R18, R18, R12, R18 ;  /* 0x0000000c1212722b */ /* 0x000fe20000000012 */
[----:B------:R-:W-:Y:S01]  /*0840*/  SEL R13, R17, 0x63400000, !P1 ;  /* 0x63400000110d7807 */ /* 0x000fe20004800000 */
[----:B------:R-:W-:-:S03]  /*0850*/  IMAD.MOV.U32 R12, RZ, RZ, R10 ;  /* 0x000000ffff0c7224 */ /* 0x000fc600078e000a */
[----:B------:R-:W-:-:S03]  /*0860*/  LOP3.LUT R13, R13, 0x800fffff, R11, 0xf8, !PT ;  /* 0x800fffff0d0d7812 */ /* 0x000fc600078ef80b */
[----:B------:R-:W-:-:S03]  /*0870*/  DFMA R20, R18, -R2, 1 ;  /* 0x3ff000001214742b */ /* 0x000fc60000000802 */
[----:B------:R-:W-:-:S05]  /*0880*/  @!P2 DFMA R12, R12, 2, -R22 ;  /* 0x400000000c0ca82b */ /* 0x000fca0000000816 */
[----:B------:R-:W-:-:S05]  /*0890*/  DFMA R20, R18, R20, R18 ;  /* 0x000000141214722b */ /* 0x000fca0000000012 */
[----:B------:R-:W-:-:S03]  /*08a0*/  @!P2 LOP3.LUT R25, R13, 0x7ff00000, RZ, 0xc0, !PT ;  /* 0x7ff000000d19a812 */ /* 0x000fc600078ec0ff */
[----:B------:R-:W-:Y:S02]  /*08b0*/  DMUL R18, R20, R12 ;  /* 0x0000000c14127228 */ /* 0x000fe40000000000 */
[----:B------:R-:W-:-:S05]  /*08c0*/  VIADD R26, R25, 0xffffffff ;  /* 0xffffffff191a7836 */ /* 0x000fca0000000000 */
[----:B------:R-:W-:Y:S01]  /*08d0*/  ISETP.GT.U32.AND P0, PT, R26, 0x7feffffe, PT ;  /* 0x7feffffe1a00780c */ /* 0x000fe20003f04070 */
[----:B------:R-:W-:Y:S01]  /*08e0*/  VIADD R26, R24, 0xffffffff ;  /* 0xffffffff181a7836 */ /* 0x000fe20000000000 */
[----:B------:R-:W-:-:S04]  /*08f0*/  DFMA R22, R18, -R2, R12 ;  /* 0x800000021216722b */ /* 0x000fc8000000000c */
[----:B------:R-:W-:-:S04]  /*0900*/  ISETP.GT.U32.OR P0, PT, R26, 0x7feffffe, P0 ;  /* 0x7feffffe1a00780c */ /* 0x000fc80000704470 */
[----:B------:R-:W-:-:S09]  /*0910*/  DFMA R22, R20, R22, R18 ;  /* 0x000000161416722b */ /* 0x000fd20000000012 */
[----:B------:R-:W-:Y:S05]  /*0920*/  @P0 BRA `(.L_x_5) ;  /* 0x00000000006c0947 */ /* 0x000fea0003800000 */
[----:B------:R-:W-:Y:S01]  /*0930*/  LOP3.LUT R18, R9, 0x7ff00000, RZ, 0xc0, !PT ;  /* 0x7ff0000009127812 */ /* 0x000fe200078ec0ff */
[----:B------:R-:W-:-:S03]  /*0940*/  IMAD.MOV.U32 R20, RZ, RZ, RZ ;  /* 0x000000ffff147224 */ /* 0x000fc600078e00ff */
[CC--:B------:R-:W-:Y:S02]  /*0950*/  VIADDMNMX R10, R15.reuse, -R18.reuse, 0xb9600000, !PT ;  /* 0xb96000000f0a7446 */ /* 0x0c0fe40007800912 */
[----:B------:R-:W-:Y:S02]  /*0960*/  ISETP.GE.U32.AND P0, PT, R15, R18, PT ;  /* 0x000000120f00720c */ /* 0x000fe40003f06070 */
[----:B------:R-:W-:Y:S02]  /*0970*/  VIMNMX R10, PT, PT, R10, 0x46a00000, PT ;  /* 0x46a000000a0a7848 */ /* 0x000fe40003fe0100 */
[----:B------:R-:W-:-:S05]  /*0980*/  SEL R17, R17, 0x63400000, !P0 ;  /* 0x6340000011117807 */ /* 0x000fca0004000000 */
[----:B------:R-:W-:-:S04]  /*0990*/  IMAD.IADD R10, R10, 0x1, -R17 ;  /* 0x000000010a0a7824 */ /* 0x000fc800078e0a11 */
[----:B------:R-:W-:-:S06]  /*09a0*/  VIADD R21, R10, 0x7fe00000 ;  /* 0x7fe000000a157836 */ /* 0x000fcc0000000000 */
[----:B------:R-:W-:-:S10]  /*09b0*/  DMUL R18, R22, R20 ;  /* 0x0000001416127228 */ /* 0x000fd40000000000 */
[----:B------:R-:W-:-:S13]  /*09c0*/  FSETP.GTU.AND P0, PT, |R19|, 1.469367938527859385e-39, PT ;  /* 0x001000001300780b */ /* 0x000fda0003f0c200 */
[----:B------:R-:W-:Y:S05]  /*09d0*/  @P0 BRA `(.L_x_6) ;  /* 0x0000000000940947 */ /* 0x000fea0003800000 */
[----:B------:R-:W-:Y:S01]  /*09e0*/  DFMA R2, R22, -R2, R12 ;  /* 0x800000021602722b */ /* 0x000fe2000000000c */
[----:B------:R-:W-:-:S09]  /*09f0*/  IMAD.MOV.U32 R20, RZ, RZ, RZ ;  /* 0x000000ffff147224 */ /* 0x000fd200078e00ff */
[C---:B------:R-:W-:Y:S02]  /*0a00*/  FSETP.NEU.AND P0, PT, R3.reuse, RZ, PT ;  /* 0x000000ff0300720b */ /* 0x040fe40003f0d000 */
[----:B------:R-:W-:-:S04]  /*0a10*/  LOP3.LUT R9, R3, 0x80000000, R9, 0x48, !PT ;  /* 0x8000000003097812 */ /* 0x000fc800078e4809 */
[----:B------:R-:W-:-:S07]  /*0a20*/  LOP3.LUT R21, R9, R21, RZ, 0xfc, !PT ;  /* 0x0000001509157212 */ /* 0x000fce00078efcff */
[----:B------:R-:W-:Y:S05]  /*0a30*/  @!P0 BRA `(.L_x_6) ;  /* 0x00000000007c8947 */ /* 0x000fea0003800000 */
[----:B------:R-:W-:Y:S01]  /*0a40*/  IMAD.MOV R3, RZ, RZ, -R10 ;  /* 0x000000ffff037224 */ /* 0x000fe200078e0a0a */
[----:B------:R-:W-:Y:S01]  /*0a50*/  DMUL.RP R20, R22, R20 ;  /* 0x0000001416147228 */ /* 0x000fe20000008000 */
[----:B------:R-:W-:-:S06]  /*0a60*/  IMAD.MOV.U32 R2, RZ, RZ, RZ ;  /* 0x000000ffff027224 */ /* 0x000fcc00078e00ff */
[----:B------:R-:W-:-:S03]  /*0a70*/  DFMA R2, R18, -R2, R22 ;  /* 0x800000021202722b */ /* 0x000fc60000000016 */
[----:B------:R-:W-:-:S03]  /*0a80*/  LOP3.LUT R9, R21, R9, RZ, 0x3c, !PT ;  /* 0x0000000915097212 */ /* 0x000fc600078e3cff */
[----:B------:R-:W-:-:S04]  /*0a90*/  IADD3 R2, PT, PT, -R10, -0x43300000, RZ ;  /* 0xbcd000000a027810 */ /* 0x000fc80007ffe1ff */
[----:B------:R-:W-:-:S04]  /*0aa0*/  FSETP.NEU.AND P0, PT, |R3|, R2, PT ;  /* 0x000000020300720b */ /* 0x000fc80003f0d200 */
[----:B------:R-:W-:Y:S02]  /*0ab0*/  FSEL R18, R20, R18, !P0 ;  /* 0x0000001214127208 */ /* 0x000fe40004000000 */
[----:B------:R-:W-:Y:S01]  /*0ac0*/  FSEL R19, R9, R19, !P0 ;  /* 0x0000001309137208 */ /* 0x000fe20004000000 */
[----:B------:R-:W-:Y:S06]  /*0ad0*/  BRA `(.L_x_6) ;  /* 0x0000000000547947 */ /* 0x000fec0003800000 */
.L_x_5:
[----:B------:R-:W-:-:S14]  /*0ae0*/  DSETP.NAN.AND P0, PT, R10, R10, PT ;  /* 0x0000000a0a00722a */ /* 0x000fdc0003f08000 */
[----:B------:R-:W-:Y:S05]  /*0af0*/  @P0 BRA `(.L_x_7) ;  /* 0x0000000000440947 */ /* 0x000fea0003800000 */
[----:B------:R-:W-:-:S14]  /*0b00*/  DSETP.NAN.AND P0, PT, R8, R8, PT ;  /* 0x000000080800722a */ /* 0x000fdc0003f08000 */
[----:B------:R-:W-:Y:S05]  /*0b10*/  @P0 BRA `(.L_x_8) ;  /* 0x0000000000300947 */ /* 0x000fea0003800000 */
[----:B------:R-:W-:Y:S01]  /*0b20*/  ISETP.NE.AND P0, PT, R25, R24, PT ;  /* 0x000000181900720c */ /* 0x000fe20003f05270 */
[----:B------:R-:W-:Y:S02]  /*0b30*/  IMAD.MOV.U32 R18, RZ, RZ, 0x0 ;  /* 0x00000000ff127424 */ /* 0x000fe400078e00ff */
[----:B------:R-:W-:-:S10]  /*0b40*/  IMAD.MOV.U32 R19, RZ, RZ, -0x80000 ;  /* 0xfff80000ff137424 */ /* 0x000fd400078e00ff */
[----:B------:R-:W-:Y:S05]  /*0b50*/  @!P0 BRA `(.L_x_6) ;  /* 0x0000000000348947 */ /* 0x000fea0003800000 */
[----:B------:R-:W-:Y:S02]  /*0b60*/  ISETP.NE.AND P0, PT, R25, 0x7ff00000, PT ;  /* 0x7ff000001900780c */ /* 0x000fe40003f05270 */
[----:B------:R-:W-:Y:S02]  /*0b70*/  LOP3.LUT R19, R11, 0x80000000, R9, 0x48, !PT ;  /* 0x800000000b137812 */ /* 0x000fe400078e4809 */
[----:B------:R-:W-:-:S13]  /*0b80*/  ISETP.EQ.OR P0, PT, R24, RZ, !P0 ;  /* 0x000000ff1800720c */ /* 0x000fda0004702670 */
[----:B------:R-:W-:Y:S01]  /*0b90*/  @P0 LOP3.LUT R2, R19, 0x7ff00000, RZ, 0xfc, !PT ;  /* 0x7ff0000013020812 */ /* 0x000fe200078efcff */
[----:B------:R-:W-:Y:S02]  /*0ba0*/  @!P0 IMAD.MOV.U32 R18, RZ, RZ, RZ ;  /* 0x000000ffff128224 */ /* 0x000fe400078e00ff */
[----:B------:R-:W-:Y:S02]  /*0bb0*/  @P0 IMAD.MOV.U32 R18, RZ, RZ, RZ ;  /* 0x000000ffff120224 */ /* 0x000fe400078e00ff */
[----:B------:R-:W-:Y:S01]  /*0bc0*/  @P0 IMAD.MOV.U32 R19, RZ, RZ, R2 ;  /* 0x000000ffff130224 */ /* 0x000fe200078e0002 */
[----:B------:R-:W-:Y:S06]  /*0bd0*/  BRA `(.L_x_6) ;  /* 0x0000000000147947 */ /* 0x000fec0003800000 */
.L_x_8:
[----:B------:R-:W-:Y:S01]  /*0be0*/  LOP3.LUT R19, R9, 0x80000, RZ, 0xfc, !PT ;  /* 0x0008000009137812 */ /* 0x000fe200078efcff */
[----:B------:R-:W-:Y:S01]  /*0bf0*/  IMAD.MOV.U32 R18, RZ, RZ, R8 ;  /* 0x000000ffff127224 */ /* 0x000fe200078e0008 */
[----:B------:R-:W-:Y:S06]  /*0c00*/  BRA `(.L_x_6) ;  /* 0x0000000000087947 */ /* 0x000fec0003800000 */
.L_x_7:
[----:B------:R-:W-:Y:S01]  /*0c10*/  LOP3.LUT R19, R11, 0x80000, RZ, 0xfc, !PT ;  /* 0x000800000b137812 */ /* 0x000fe200078efcff */
[----:B------:R-:W-:-:S07]  /*0c20*/  IMAD.MOV.U32 R18, RZ, RZ, R10 ;  /* 0x000000ffff127224 */ /* 0x000fce00078e000a */
.L_x_6:
[----:B------:R-:W-:Y:S05]  /*0c30*/  BSYNC.RECONVERGENT B2 ;  /* 0x0000000000027941 */ /* 0x000fea0003800200 */
.L_x_4:
[----:B------:R-:W-:Y:S02]  /*0c40*/  IMAD.MOV.U32 R17, RZ, RZ, 0x0 ;  /* 0x00000000ff117424 */ /* 0x000fe400078e00ff */
[----:B------:R-:W-:Y:S02]  /*0c50*/  IMAD.MOV.U32 R2, RZ, RZ, R18 ;  /* 0x000000ffff027224 */ /* 0x000fe400078e0012 */
[----:B------:R-:W-:Y:S01]  /*0c60*/  IMAD.MOV.U32 R3, RZ, RZ, R19 ;  /* 0x000000ffff037224 */ /* 0x000fe200078e0013 */
[----:B------:R-:W-:Y:S06]  /*0c70*/  RET.REL.NODEC R16 `(_Z13evolve_kernalPdS_S_S_ddd) ;  /* 0xfffffff010e07950 */ /* 0x000fec0003c3ffff */
.L_x_9:
[----:B------:R-:W-:-:S00]  /*0c80*/  BRA `(.L_x_9) ;  /* 0xfffffffc00fc7947 */ /* 0x000fc0000383ffff */
[----:B------:R-:W-:-:S00]  /*0c90*/  NOP ;  /* 0x0000000000007918 */ /* 0x000fc00000000000 */
        /* <DEDUP_REMOVED lines=14> */
.L_x_10:


//--------------------- .nv.shared.reserved.0     --------------------------
	.section	.nv.shared.reserved.0,"aw",@nobits
	.weak		__nv_reservedSMEM_offset_0_alias
	.size		__nv_reservedSMEM_offset_0_alias, 0, 64
	.other		__nv_reservedSMEM_offset_0_alias,@"STO_CUDA_RESERVED_SHARED STV_DEFAULT"
__nv_reservedSMEM_offset_0_alias:
	.zero		0
	.zero		64


//--------------------- .nv.constant0._Z13evolve_kernalPdS_S_S_ddd --------------------------
	.section	.nv.constant0._Z13evolve_kernalPdS_S_S_ddd,"a",@progbits
	.sectionflags	@""
	.align	4
.nv.constant0._Z13evolve_kernalPdS_S_S_ddd:
	.zero		952


//--------------------- SYMBOLS --------------------------

	.type		.nv.reservedSmem.offset0,@object
	.size		.nv.reservedSmem.offset0,0x4
